//
// Generated by NVIDIA NVVM Compiler
//
// Compiler Build ID: CL-36424714
// Cuda compilation tools, release 13.0, V13.0.88
// Based on NVVM 20.0.0
//

.version 9.0
.target sm_100
.address_size 64

	// .globl	_Z6addGPUiPfS_S_

.visible .entry _Z6addGPUiPfS_S_(
	.param .u32 _Z6addGPUiPfS_S__param_0,
	.param .u64 .ptr .align 1 _Z6addGPUiPfS_S__param_1,
	.param .u64 .ptr .align 1 _Z6addGPUiPfS_S__param_2,
	.param .u64 .ptr .align 1 _Z6addGPUiPfS_S__param_3
)
{
	.reg .pred 	%p<2>;
	.reg .b32 	%r<6>;
	.reg .b32 	%f<4>;
	.reg .b64 	%rd<11>;

	ld.param.u32 	%r2, [_Z6addGPUiPfS_S__param_0];
	ld.param.u64 	%rd1, [_Z6addGPUiPfS_S__param_1];
	ld.param.u64 	%rd2, [_Z6addGPUiPfS_S__param_2];
	ld.param.u64 	%rd3, [_Z6addGPUiPfS_S__param_3];
	mov.u32 	%r3, %tid.x;
	mov.u32 	%r4, %ctaid.x;
	mov.u32 	%r5, %ntid.x;
	mad.lo.s32 	%r1, %r4, %r5, %r3;
	setp.ge.s32 	%p1, %r1, %r2;
	@%p1 bra 	$L__BB0_2;
	cvta.to.global.u64 	%rd4, %rd1;
	cvta.to.global.u64 	%rd5, %rd2;
	cvta.to.global.u64 	%rd6, %rd3;
	mul.wide.s32 	%rd7, %r1, 4;
	add.s64 	%rd8, %rd4, %rd7;
	ld.global.f32 	%f1, [%rd8];
	add.s64 	%rd9, %rd5, %rd7;
	ld.global.f32 	%f2, [%rd9];
	add.f32 	%f3, %f1, %f2;
	add.s64 	%rd10, %rd6, %rd7;
	st.global.f32 	[%rd10], %f3;
$L__BB0_2:
	ret;

}
	// .globl	_Z8addGPU3DPfS_S_iii
.visible .entry _Z8addGPU3DPfS_S_iii(
	.param .u64 .ptr .align 1 _Z8addGPU3DPfS_S_iii_param_0,
	.param .u64 .ptr .align 1 _Z8addGPU3DPfS_S_iii_param_1,
	.param .u64 .ptr .align 1 _Z8addGPU3DPfS_S_iii_param_2,
	.param .u32 _Z8addGPU3DPfS_S_iii_param_3,
	.param .u32 _Z8addGPU3DPfS_S_iii_param_4,
	.param .u32 _Z8addGPU3DPfS_S_iii_param_5
)
{
	.reg .pred 	%p<6>;
	.reg .b32 	%r<25>;
	.reg .b32 	%f<4>;
	.reg .b64 	%rd<11>;

	ld.param.u64 	%rd1, [_Z8addGPU3DPfS_S_iii_param_0];
	ld.param.u64 	%rd2, [_Z8addGPU3DPfS_S_iii_param_1];
	ld.param.u64 	%rd3, [_Z8addGPU3DPfS_S_iii_param_2];
	ld.param.u32 	%r10, [_Z8addGPU3DPfS_S_iii_param_3];
	ld.param.u32 	%r11, [_Z8addGPU3DPfS_S_iii_param_4];
	ld.param.u32 	%r13, [_Z8addGPU3DPfS_S_iii_param_5];
	mov.u32 	%r1, %ctaid.x;
	mov.u32 	%r2, %ntid.x;
	mov.u32 	%r3, %tid.x;
	mad.lo.s32 	%r14, %r1, %r2, %r3;
	mov.u32 	%r4, %ctaid.y;
	mov.u32 	%r5, %ntid.y;
	mov.u32 	%r6, %tid.y;
	mad.lo.s32 	%r15, %r4, %r5, %r6;
	mov.u32 	%r7, %ctaid.z;
	mov.u32 	%r8, %ntid.z;
	mov.u32 	%r9, %tid.z;
	mad.lo.s32 	%r17, %r7, %r8, %r9;
	setp.ge.s32 	%p1, %r14, %r10;
	setp.ge.s32 	%p2, %r15, %r11;
	or.pred  	%p3, %p1, %p2;
	setp.ge.s32 	%p4, %r17, %r13;
	or.pred  	%p5, %p3, %p4;
	@%p5 bra 	$L__BB1_2;
	cvta.to.global.u64 	%rd4, %rd1;
	cvta.to.global.u64 	%rd5, %rd2;
	cvta.to.global.u64 	%rd6, %rd3;
	mov.u32 	%r18, %nctaid.x;
	mov.u32 	%r19, %nctaid.y;
	mad.lo.s32 	%r20, %r19, %r7, %r4;
	mad.lo.s32 	%r21, %r20, %r18, %r1;
	mad.lo.s32 	%r22, %r21, %r8, %r9;
	mad.lo.s32 	%r23, %r22, %r5, %r6;
	mad.lo.s32 	%r24, %r23, %r2, %r3;
	mul.wide.s32 	%rd7, %r24, 4;
	add.s64 	%rd8, %rd4, %rd7;
	ld.global.f32 	%f1, [%rd8];
	add.s64 	%rd9, %rd5, %rd7;
	ld.global.f32 	%f2, [%rd9];
	add.f32 	%f3, %f1, %f2;
	add.s64 	%rd10, %rd6, %rd7;
	st.global.f32 	[%rd10], %f3;
$L__BB1_2:
	ret;

}


// ===== COMPILED SASS (sm_100) =====

	.target	sm_100

	.elftype	@"ET_EXEC"


//--------------------- .note.nv.tkinfo           --------------------------
	.section	.note.nv.tkinfo,"",@"SHT_NOTE"
	.sectionflags	@"SHF_NOTE_NV_TKINFO"
	.tkinfo
        /*0018*/ 	.word	0x00000002
        /*0030*/ 	.string	""
        /*0030*/ 	.string	"ptxas"
        /*0030*/ 	.string	"Cuda compilation tools, release 13.0, V13.0.88"
        /*0030*/ 	.string	"Build cuda_13.0.r13.0/compiler.36424714_0"
        /*0030*/ 	.string	"-arch sm_100 -m 64 "



//--------------------- .note.nv.cuinfo           --------------------------
	.section	.note.nv.cuinfo,"",@"SHT_NOTE"
	.sectionflags	@"SHF_NOTE_NV_CUINFO"
        /*0018*/ 	.short	0x0002
        /*001a*/ 	.short	0x0064
        /*001c*/ 	.short	0x0082
	.zero		2


//--------------------- .nv.info                  --------------------------
	.section	.nv.info,"",@"SHT_CUDA_INFO"
	.align	4


	//----- nvinfo : EIATTR_REGCOUNT
	.align		4
        /*0000*/ 	.byte	0x04, 0x2f
        /*0002*/ 	.short	(.L_1 - .L_0)
	.align		4
.L_0:
        /*0004*/ 	.word	index@(_Z6addGPUiPfS_S_)
        /*0008*/ 	.word	0x0000000c


	//----- nvinfo : EIATTR_FRAME_SIZE
	.align		4
.L_1:
        /*000c*/ 	.byte	0x04, 0x11
        /*000e*/ 	.short	(.L_3 - .L_2)
	.align		4
.L_2:
        /*0010*/ 	.word	index@(_Z6addGPUiPfS_S_)
        /*0014*/ 	.word	0x00000000


	//----- nvinfo : EIATTR_REGCOUNT
	.align		4
.L_3:
        /*0018*/ 	.byte	0x04, 0x2f
        /*001a*/ 	.short	(.L_5 - .L_4)
	.align		4
.L_4:
        /*001c*/ 	.word	index@(_Z8addGPU3DPfS_S_iii)
        /*0020*/ 	.word	0x0000000e


	//----- nvinfo : EIATTR_FRAME_SIZE
	.align		4
.L_5:
        /*0024*/ 	.byte	0x04, 0x11
        /*0026*/ 	.short	(.L_7 - .L_6)
	.align		4
.L_6:
        /*0028*/ 	.word	index@(_Z8addGPU3DPfS_S_iii)
        /*002c*/ 	.word	0x00000000


	//----- nvinfo : EIATTR_MIN_STACK_SIZE
	.align		4
.L_7:
        /*0030*/ 	.byte	0x04, 0x12
        /*0032*/ 	.short	(.L_9 - .L_8)
	.align		4
.L_8:
        /*0034*/ 	.word	index@(_Z8addGPU3DPfS_S_iii)
        /*0038*/ 	.word	0x00000000


	//----- nvinfo : EIATTR_MIN_STACK_SIZE
	.align		4
.L_9:
        /*003c*/ 	.byte	0x04, 0x12
        /*003e*/ 	.short	(.L_11 - .L_10)
	.align		4
.L_10:
        /*0040*/ 	.word	index@(_Z6addGPUiPfS_S_)
        /*0044*/ 	.word	0x00000000
.L_11:


//--------------------- .nv.compat                --------------------------
	.section	.nv.compat,"",@"SHT_CUDA_COMPAT_INFO"
	.align	4
        /*0000*/ 	.byte	0x02, 0x09, 0x00, 0x00, 0x02, 0x02, 0x01, 0x00, 0x02, 0x05, 0x05, 0x00, 0x03, 0x07, 0x01, 0x01
        /*0010*/ 	.byte	0x02, 0x03, 0x00, 0x00, 0x02, 0x06, 0x01, 0x00, 0x04, 0x0b, 0x08, 0x00, 0x09, 0x00, 0x00, 0x00
        /*0020*/ 	.byte	0x00, 0x00, 0x00, 0x00


//--------------------- .nv.info._Z8addGPU3DPfS_S_iii --------------------------
	.section	.nv.info._Z8addGPU3DPfS_S_iii,"",@"SHT_CUDA_INFO"
	.sectionflags	@""
	.align	4


	//----- nvinfo : EIATTR_CUDA_API_VERSION
	.align		4
        /*0000*/ 	.byte	0x04, 0x37
        /*0002*/ 	.short	(.L_13 - .L_12)
.L_12:
        /*0004*/ 	.word	0x00000082


	//----- nvinfo : EIATTR_KPARAM_INFO
	.align		4
.L_13:
        /*0008*/ 	.byte	0x04, 0x17
        /*000a*/ 	.short	(.L_15 - .L_14)
.L_14:
        /*000c*/ 	.word	0x00000000
        /*0010*/ 	.short	0x0005
        /*0012*/ 	.short	0x0020
        /*0014*/ 	.byte	0x00, 0xf0, 0x11, 0x00


	//----- nvinfo : EIATTR_KPARAM_INFO
	.align		4
.L_15:
        /*0018*/ 	.byte	0x04, 0x17
        /*001a*/ 	.short	(.L_17 - .L_16)
.L_16:
        /*001c*/ 	.word	0x00000000
        /*0020*/ 	.short	0x0004
        /*0022*/ 	.short	0x001c
        /*0024*/ 	.byte	0x00, 0xf0, 0x11, 0x00


	//----- nvinfo : EIATTR_KPARAM_INFO
	.align		4
.L_17:
        /*0028*/ 	.byte	0x04, 0x17
        /*002a*/ 	.short	(.L_19 - .L_18)
.L_18:
        /*002c*/ 	.word	0x00000000
        /*0030*/ 	.short	0x0003
        /*0032*/ 	.short	0x0018
        /*0034*/ 	.byte	0x00, 0xf0, 0x11, 0x00


	//----- nvinfo : EIATTR_KPARAM_INFO
	.align		4
.L_19:
        /*0038*/ 	.byte	0x04, 0x17
        /*003a*/ 	.short	(.L_21 - .L_20)
.L_20:
        /*003c*/ 	.word	0x00000000
        /*0040*/ 	.short	0x0002
        /*0042*/ 	.short	0x0010
        /*0044*/ 	.byte	0x00, 0xf5, 0x21, 0x00


	//----- nvinfo : EIATTR_KPARAM_INFO
	.align		4
.L_21:
        /*0048*/ 	.byte	0x04, 0x17
        /*004a*/ 	.short	(.L_23 - .L_22)
.L_22:
        /*004c*/ 	.word	0x00000000
        /*0050*/ 	.short	0x0001
        /*0052*/ 	.short	0x0008
        /*0054*/ 	.byte	0x00, 0xf5, 0x21, 0x00


	//----- nvinfo : EIATTR_KPARAM_INFO
	.align		4
.L_23:
        /*0058*/ 	.byte	0x04, 0x17
        /*005a*/ 	.short	(.L_25 - .L_24)
.L_24:
        /*005c*/ 	.word	0x00000000
        /*0060*/ 	.short	0x0000
        /*0062*/ 	.short	0x0000
        /*0064*/ 	.byte	0x00, 0xf5, 0x21, 0x00


	//----- nvinfo : EIATTR_SPARSE_MMA_MASK
	.align		4
.L_25:
        /*0068*/ 	.byte	0x03, 0x50
        /*006a*/ 	.short	0x0000


	//----- nvinfo : EIATTR_MAXREG_COUNT
	.align		4
        /*006c*/ 	.byte	0x03, 0x1b
        /*006e*/ 	.short	0x00ff


	//----- nvinfo : EIATTR_MERCURY_ISA_VERSION
	.align		4
        /*0070*/ 	.byte	0x03, 0x5f
        /*0072*/ 	.short	0x0101


	//----- nvinfo : EIATTR_VRC_CTA_INIT_COUNT
	.align		4
        /*0074*/ 	.byte	0x02, 0x4a
	.zero		1
	.zero		1


	//----- nvinfo : EIATTR_EXIT_INSTR_OFFSETS
	.align		4
        /*0078*/ 	.byte	0x04, 0x1c
        /*007a*/ 	.short	(.L_27 - .L_26)


	//   ....[0]....
.L_26:
        /*007c*/ 	.word	0x00000120


	//   ....[1]....
        /*0080*/ 	.word	0x00000250


	//----- nvinfo : EIATTR_CBANK_PARAM_SIZE
	.align		4
.L_27:
        /*0084*/ 	.byte	0x03, 0x19
        /*0086*/ 	.short	0x0024


	//----- nvinfo : EIATTR_PARAM_CBANK
	.align		4
        /*0088*/ 	.byte	0x04, 0x0a
        /*008a*/ 	.short	(.L_29 - .L_28)
	.align		4
.L_28:
        /*008c*/ 	.word	index@(.nv.constant0._Z8addGPU3DPfS_S_iii)
        /*0090*/ 	.short	0x0380
        /*0092*/ 	.short	0x0024


	//----- nvinfo : EIATTR_SW_WAR
	.align		4
.L_29:
        /*0094*/ 	.byte	0x04, 0x36
        /*0096*/ 	.short	(.L_31 - .L_30)
.L_30:
        /*0098*/ 	.word	0x00000008
.L_31:


//--------------------- .nv.info._Z6addGPUiPfS_S_ --------------------------
	.section	.nv.info._Z6addGPUiPfS_S_,"",@"SHT_CUDA_INFO"
	.sectionflags	@""
	.align	4


	//----- nvinfo : EIATTR_CUDA_API_VERSION
	.align		4
        /*0000*/ 	.byte	0x04, 0x37
        /*0002*/ 	.short	(.L_33 - .L_32)
.L_32:
        /*0004*/ 	.word	0x00000082


	//----- nvinfo : EIATTR_KPARAM_INFO
	.align		4
.L_33:
        /*0008*/ 	.byte	0x04, 0x17
        /*000a*/ 	.short	(.L_35 - .L_34)
.L_34:
        /*000c*/ 	.word	0x00000000
        /*0010*/ 	.short	0x0003
        /*0012*/ 	.short	0x0018
        /*0014*/ 	.byte	0x00, 0xf5, 0x21, 0x00


	//----- nvinfo : EIATTR_KPARAM_INFO
	.align		4
.L_35:
        /*0018*/ 	.byte	0x04, 0x17
        /*001a*/ 	.short	(.L_37 - .L_36)
.L_36:
        /*001c*/ 	.word	0x00000000
        /*0020*/ 	.short	0x0002
        /*0022*/ 	.short	0x0010
        /*0024*/ 	.byte	0x00, 0xf5, 0x21, 0x00


	//----- nvinfo : EIATTR_KPARAM_INFO
	.align		4
.L_37:
        /*0028*/ 	.byte	0x04, 0x17
        /*002a*/ 	.short	(.L_39 - .L_38)
.L_38:
        /*002c*/ 	.word	0x00000000
        /*0030*/ 	.short	0x0001
        /*0032*/ 	.short	0x0008
        /*0034*/ 	.byte	0x00, 0xf5, 0x21, 0x00


	//----- nvinfo : EIATTR_KPARAM_INFO
	.align		4
.L_39:
        /*0038*/ 	.byte	0x04, 0x17
        /*003a*/ 	.short	(.L_41 - .L_40)
.L_40:
        /*003c*/ 	.word	0x00000000
        /*0040*/ 	.short	0x0000
        /*0042*/ 	.short	0x0000
        /*0044*/ 	.byte	0x00, 0xf0, 0x11, 0x00


	//----- nvinfo : EIATTR_SPARSE_MMA_MASK
	.align		4
.L_41:
        /*0048*/ 	.byte	0x03, 0x50
        /*004a*/ 	.short	0x0000


	//----- nvinfo : EIATTR_MAXREG_COUNT
	.align		4
        /*004c*/ 	.byte	0x03, 0x1b
        /*004e*/ 	.short	0x00ff


	//----- nvinfo : EIATTR_MERCURY_ISA_VERSION
	.align		4
        /*0050*/ 	.byte	0x03, 0x5f
        /*0052*/ 	.short	0x0101


	//----- nvinfo : EIATTR_VRC_CTA_INIT_COUNT
	.align		4
        /*0054*/ 	.byte	0x02, 0x4a
	.zero		1
	.zero		1


	//----- nvinfo : EIATTR_EXIT_INSTR_OFFSETS
	.align		4
        /*0058*/ 	.byte	0x04, 0x1c
        /*005a*/ 	.short	(.L_43 - .L_42)


	//   ....[0]....
.L_42:
        /*005c*/ 	.word	0x00000070


	//   ....[1]....
        /*0060*/ 	.word	0x00000130


	//----- nvinfo : EIATTR_CBANK_PARAM_SIZE
	.align		4
.L_43:
        /*0064*/ 	.byte	0x03, 0x19
        /*0066*/ 	.short	0x0020


	//----- nvinfo : EIATTR_PARAM_CBANK
	.align		4
        /*0068*/ 	.byte	0x04, 0x0a
        /*006a*/ 	.short	(.L_45 - .L_44)
	.align		4
.L_44:
        /*006c*/ 	.word	index@(.nv.constant0._Z6addGPUiPfS_S_)
        /*0070*/ 	.short	0x0380
        /*0072*/ 	.short	0x0020


	//----- nvinfo : EIATTR_SW_WAR
	.align		4
.L_45:
        /*0074*/ 	.byte	0x04, 0x36
        /*0076*/ 	.short	(.L_47 - .L_46)
.L_46:
        /*0078*/ 	.word	0x00000008
.L_47:


//--------------------- .nv.callgraph             --------------------------
	.section	.nv.callgraph,"",@"SHT_CUDA_CALLGRAPH"
	.align	4
	.sectionentsize	8
	.align		4
        /*0000*/ 	.word	0x00000000
	.align		4
        /*0004*/ 	.word	0xffffffff
	.align		4
        /*0008*/ 	.word	0x00000000
	.align		4
        /*000c*/ 	.word	0xfffffffe
	.align		4
        /*0010*/ 	.word	0x00000000
	.align		4
        /*0014*/ 	.word	0xfffffffd
	.align		4
        /*0018*/ 	.word	0x00000000
	.align		4
        /*001c*/ 	.word	0xfffffffc


//--------------------- .text._Z8addGPU3DPfS_S_iii --------------------------
	.section	.text._Z8addGPU3DPfS_S_iii,"ax",@progbits
	.align	128
        .global         _Z8addGPU3DPfS_S_iii
        .type           _Z8addGPU3DPfS_S_iii,@function
        .size           _Z8addGPU3DPfS_S_iii,(.L_x_2 - _Z8addGPU3DPfS_S_iii)
        .other          _Z8addGPU3DPfS_S_iii,@"STO_CUDA_ENTRY STV_DEFAULT"
_Z8addGPU3DPfS_S_iii:
.text._Z8addGPU3DPfS_S_iii:
[----:B------:R-:W-:Y:S01]  /*0000*/  LDC R1, c[0x0][0x37c] ;  /* 0x0000df00ff017b82 */ /* 0x000fe20000000800 */
[----:B------:R-:W0:Y:S07]  /*0010*/  S2R R8, SR_TID.Y ;  /* 0x0000000000087919 */ /* 0x000e2e0000002200 */
[----:B------:R-:W1:Y:S01]  /*0020*/  LDC R9, c[0x0][0x360] ;  /* 0x0000d800ff097b82 */ /* 0x000e620000000800 */
[----:B------:R-:W2:Y:S01]  /*0030*/  LDCU.64 UR4, c[0x0][0x398] ;  /* 0x00007300ff0477ac */ /* 0x000ea20008000a00 */
[----:B------:R-:W1:Y:S01]  /*0040*/  S2R R6, SR_TID.X ;  /* 0x0000000000067919 */ /* 0x000e620000002100 */
[----:B------:R-:W3:Y:S01]  /*0050*/  LDCU UR6, c[0x0][0x3a0] ;  /* 0x00007400ff0677ac */ /* 0x000ee20008000800 */
[----:B------:R-:W4:Y:S04]  /*0060*/  S2R R11, SR_TID.Z ;  /* 0x00000000000b7919 */ /* 0x000f280000002300 */
[----:B------:R-:W0:Y:S08]  /*0070*/  S2UR UR9, SR_CTAID.Y ;  /* 0x00000000000979c3 */ /* 0x000e300000002600 */
[----:B------:R-:W0:Y:S08]  /*0080*/  LDC R7, c[0x0][0x364] ;  /* 0x0000d900ff077b82 */ /* 0x000e300000000800 */
[----:B------:R-:W1:Y:S08]  /*0090*/  S2UR UR8, SR_CTAID.X ;  /* 0x00000000000879c3 */ /* 0x000e700000002500 */
[----:B------:R-:W4:Y:S08]  /*00a0*/  S2UR UR10, SR_CTAID.Z ;  /* 0x00000000000a79c3 */ /* 0x000f300000002700 */
[----:B------:R-:W4:Y:S01]  /*00b0*/  LDC R0, c[0x0][0x368] ;  /* 0x0000da00ff007b82 */ /* 0x000f220000000800 */
[----:B0-----:R-:W-:-:S05]  /*00c0*/  IMAD R3, R7, UR9, R8 ;  /* 0x0000000907037c24 */ /* 0x001fca000f8e0208 */
[----:B--2---:R-:W-:Y:S01]  /*00d0*/  ISETP.GE.AND P0, PT, R3, UR5, PT ;  /* 0x0000000503007c0c */ /* 0x004fe2000bf06270 */
[----:B-1----:R-:W-:-:S05]  /*00e0*/  IMAD R2, R9, UR8, R6 ;  /* 0x0000000809027c24 */ /* 0x002fca000f8e0206 */
[----:B------:R-:W-:Y:S01]  /*00f0*/  ISETP.GE.OR P0, PT, R2, UR4, P0 ;  /* 0x0000000402007c0c */ /* 0x000fe20008706670 */
[----:B----4-:R-:W-:-:S05]  /*0100*/  IMAD R3, R0, UR10, R11 ;  /* 0x0000000a00037c24 */ /* 0x010fca000f8e020b */
[----:B---3--:R-:W-:-:S13]  /*0110*/  ISETP.GE.OR P0, PT, R3, UR6, P0 ;  /* 0x0000000603007c0c */ /* 0x008fda0008706670 */
[----:B------:R-:W-:Y:S05]  /*0120*/  @P0 EXIT ;  /* 0x000000000000094d */ /* 0x000fea0003800000 */
[----:B------:R-:W0:Y:S01]  /*0130*/  LDCU UR5, c[0x0][0x370] ;  /* 0x00006e00ff0577ac */ /* 0x000e220008000800 */
[----:B------:R-:W1:Y:S01]  /*0140*/  LDC.64 R2, c[0x0][0x380] ;  /* 0x0000e000ff027b82 */ /* 0x000e620000000a00 */
[----:B------:R-:W2:Y:S01]  /*0150*/  LDCU UR4, c[0x0][0x374] ;  /* 0x00006e80ff0477ac */ /* 0x000ea20008000800 */
[----:B------:R-:W3:Y:S06]  /*0160*/  LDCU.64 UR6, c[0x0][0x358] ;  /* 0x00006b00ff0677ac */ /* 0x000eec0008000a00 */
[----:B------:R-:W4:Y:S01]  /*0170*/  LDC.64 R4, c[0x0][0x388] ;  /* 0x0000e200ff047b82 */ /* 0x000f220000000a00 */
[----:B--2---:R-:W-:-:S04]  /*0180*/  UIMAD UR4, UR10, UR4, UR9 ;  /* 0x000000040a0472a4 */ /* 0x004fc8000f8e0209 */
[----:B0-----:R-:W-:-:S06]  /*0190*/  UIMAD UR4, UR4, UR5, UR8 ;  /* 0x00000005040472a4 */ /* 0x001fcc000f8e0208 */
[----:B------:R-:W-:-:S04]  /*01a0*/  IMAD R0, R0, UR4, R11 ;  /* 0x0000000400007c24 */ /* 0x000fc8000f8e020b */
[----:B------:R-:W-:-:S04]  /*01b0*/  IMAD R0, R0, R7, R8 ;  /* 0x0000000700007224 */ /* 0x000fc800078e0208 */
[----:B------:R-:W-:Y:S02]  /*01c0*/  IMAD R9, R0, R9, R6 ;  /* 0x0000000900097224 */ /* 0x000fe400078e0206 */
[----:B------:R-:W0:Y:S02]  /*01d0*/  LDC.64 R6, c[0x0][0x390] ;  /* 0x0000e400ff067b82 */ /* 0x000e240000000a00 */
[----:B-1----:R-:W-:-:S04]  /*01e0*/  IMAD.WIDE R2, R9, 0x4, R2 ;  /* 0x0000000409027825 */ /* 0x002fc800078e0202 */
[C---:B----4-:R-:W-:Y:S02]  /*01f0*/  IMAD.WIDE R4, R9.reuse, 0x4, R4 ;  /* 0x0000000409047825 */ /* 0x050fe400078e0204 */
[----:B---3--:R-:W2:Y:S04]  /*0200*/  LDG.E R2, desc[UR6][R2.64] ;  /* 0x0000000602027981 */ /* 0x008ea8000c1e1900 */
[----:B------:R-:W2:Y:S01]  /*0210*/  LDG.E R5, desc[UR6][R4.64] ;  /* 0x0000000604057981 */ /* 0x000ea2000c1e1900 */
[----:B0-----:R-:W-:-:S04]  /*0220*/  IMAD.WIDE R6, R9, 0x4, R6 ;  /* 0x0000000409067825 */ /* 0x001fc800078e0206 */
[----:B--2---:R-:W-:-:S05]  /*0230*/  FADD R9, R2, R5 ;  /* 0x0000000502097221 */ /* 0x004fca0000000000 */
[----:B------:R-:W-:Y:S01]  /*0240*/  STG.E desc[UR6][R6.64], R9 ;  /* 0x0000000906007986 */ /* 0x000fe2000c101906 */
[----:B------:R-:W-:Y:S05]  /*0250*/  EXIT ;  /* 0x000000000000794d */ /* 0x000fea0003800000 */
.L_x_0:
[----:B------:R-:W-:-:S00]  /*0260*/  BRA `(.L_x_0) ;  /* 0xfffffffc00fc7947 */ /* 0x000fc0000383ffff */
[----:B------:R-:W-:-:S00]  /*0270*/  NOP ;  /* 0x0000000000007918 */ /* 0x000fc00000000000 */
        /* <DEDUP_REMOVED lines=8> */
.L_x_2:


//--------------------- .text._Z6addGPUiPfS_S_    --------------------------
	.section	.text._Z6addGPUiPfS_S_,"ax",@progbits
	.align	128
        .global         _Z6addGPUiPfS_S_
        .type           _Z6addGPUiPfS_S_,@function
        .size           _Z6addGPUiPfS_S_,(.L_x_3 - _Z6addGPUiPfS_S_)
        .other          _Z6addGPUiPfS_S_,@"STO_CUDA_ENTRY STV_DEFAULT"
_Z6addGPUiPfS_S_:
.text._Z6addGPUiPfS_S_:
[----:B------:R-:W-:Y:S01]  /*0000*/  LDC R1, c[0x0][0x37c] ;  /* 0x0000df00ff017b82 */ /* 0x000fe20000000800 */
[----:B------:R-:W0:Y:S07]  /*0010*/  S2R R9, SR_TID.X ;  /* 0x0000000000097919 */ /* 0x000e2e0000002100 */
[----:B------:R-:W0:Y:S01]  /*0020*/  S2UR UR4, SR_CTAID.X ;  /* 0x00000000000479c3 */ /* 0x000e220000002500 */
[----:B------:R-:W1:Y:S07]  /*0030*/  LDCU UR5, c[0x0][0x380] ;  /* 0x00007000ff0577ac */ /* 0x000e6e0008000800 */
[----:B------:R-:W0:Y:S02]  /*0040*/  LDC R0, c[0x0][0x360] ;  /* 0x0000d800ff007b82 */ /* 0x000e240000000800 */
[----:B0-----:R-:W-:-:S05]  /*0050*/  IMAD R9, R0, UR4, R9 ;  /* 0x0000000400097c24 */ /* 0x001fca000f8e0209 */
[----:B-1----:R-:W-:-:S13]  /*0060*/  ISETP.GE.AND P0, PT, R9, UR5, PT ;  /* 0x0000000509007c0c */ /* 0x002fda000bf06270 */
[----:B------:R-:W-:Y:S05]  /*0070*/  @P0 EXIT ;  /* 0x000000000000094d */ /* 0x000fea0003800000 */
[----:B------:R-:W0:Y:S01]  /*0080*/  LDC.64 R2, c[0x0][0x388] ;  /* 0x0000e200ff027b82 */ /* 0x000e220000000a00 */
[----:B------:R-:W1:Y:S07]  /*0090*/  LDCU.64 UR4, c[0x0][0x358] ;  /* 0x00006b00ff0477ac */ /* 0x000e6e0008000a00 */
[----:B------:R-:W2:Y:S08]  /*00a0*/  LDC.64 R4, c[0x0][0x390] ;  /* 0x0000e400ff047b82 */ /* 0x000eb00000000a00 */
[----:B------:R-:W3:Y:S01]  /*00b0*/  LDC.64 R6, c[0x0][0x398] ;  /* 0x0000e600ff067b82 */ /* 0x000ee20000000a00 */
[----:B0-----:R-:W-:-:S06]  /*00c0*/  IMAD.WIDE R2, R9, 0x4, R2 ;  /* 0x0000000409027825 */ /* 0x001fcc00078e0202 */
[----:B-1----:R-:W4:Y:S01]  /*00d0*/  LDG.E R2, desc[UR4][R2.64] ;  /* 0x0000000402027981 */ /* 0x002f22000c1e1900 */
[----:B--2---:R-:W-:-:S06]  /*00e0*/  IMAD.WIDE R4, R9, 0x4, R4 ;  /* 0x0000000409047825 */ /* 0x004fcc00078e0204 */
[----:B------:R-:W4:Y:S01]  /*00f0*/  LDG.E R5, desc[UR4][R4.64] ;  /* 0x0000000404057981 */ /* 0x000f22000c1e1900 */
[----:B---3--:R-:W-:-:S04]  /*0100*/  IMAD.WIDE R6, R9, 0x4, R6 ;  /* 0x0000000409067825 */ /* 0x008fc800078e0206 */
[----:B----4-:R-:W-:-:S05]  /*0110*/  FADD R9, R2, R5 ;  /* 0x0000000502097221 */ /* 0x010fca0000000000 */
[----:B------:R-:W-:Y:S01]  /*0120*/  STG.E desc[UR4][R6.64], R9 ;  /* 0x0000000906007986 */ /* 0x000fe2000c101904 */
[----:B------:R-:W-:Y:S05]  /*0130*/  EXIT ;  /* 0x000000000000794d */ /* 0x000fea0003800000 */
.L_x_1:
        /* <DEDUP_REMOVED lines=12> */
.L_x_3:


//--------------------- .nv.shared.reserved.0     --------------------------
	.section	.nv.shared.reserved.0,"aw",@nobits
	.weak		__nv_reservedSMEM_offset_0_alias
	.size		__nv_reservedSMEM_offset_0_alias, 0, 64
	.other		__nv_reservedSMEM_offset_0_alias,@"STO_CUDA_RESERVED_SHARED STV_DEFAULT"
__nv_reservedSMEM_offset_0_alias:
	.zero		0
	.zero		64


//--------------------- .nv.constant0._Z8addGPU3DPfS_S_iii --------------------------
	.section	.nv.constant0._Z8addGPU3DPfS_S_iii,"a",@progbits
	.sectionflags	@""
	.align	4
.nv.constant0._Z8addGPU3DPfS_S_iii:
	.zero		932


//--------------------- .nv.constant0._Z6addGPUiPfS_S_ --------------------------
	.section	.nv.constant0._Z6addGPUiPfS_S_,"a",@progbits
	.sectionflags	@""
	.align	4
.nv.constant0._Z6addGPUiPfS_S_:
	.zero		928


//--------------------- SYMBOLS --------------------------

	.type		.nv.reservedSmem.offset0,@object
	.size		.nv.reservedSmem.offset0,0x4
